	.headerflags	@"EF_CUDA_TEXMODE_UNIFIED EF_CUDA_64BIT_ADDRESS EF_CUDA_ACCELERATORS EF_CUDA_SM90 EF_CUDA_VIRTUAL_SM(EF_CUDA_SM90)"
	.elftype	@"ET_EXEC"


//--------------------- .nv.info                  --------------------------
	.section	.nv.info,"",@"SHT_CUDA_INFO"
	.align	4


	//----- nvinfo : EIATTR_REGCOUNT
	.align		4
        /*0000*/ 	.byte	0x04, 0x2f
        /*0002*/ 	.short	(.L_1 - .L_0)
	.align		4
.L_0:
        /*0004*/ 	.word	index@(triton_poi_fused_div_transpose_1)
        /*0008*/ 	.word	0x0000000e


	//----- nvinfo : EIATTR_MIN_STACK_SIZE
	.align		4
.L_1:
        /*000c*/ 	.byte	0x04, 0x12
        /*000e*/ 	.short	(.L_3 - .L_2)
	.align		4
.L_2:
        /*0010*/ 	.word	index@(triton_poi_fused_div_transpose_1)
        /*0014*/ 	.word	0x00000000


	//----- nvinfo : EIATTR_FRAME_SIZE
	.align		4
.L_3:
        /*0018*/ 	.byte	0x04, 0x11
        /*001a*/ 	.short	(.L_5 - .L_4)
	.align		4
.L_4:
        /*001c*/ 	.word	index@(triton_poi_fused_div_transpose_1)
        /*0020*/ 	.word	0x00000000


	//----- nvinfo : EIATTR_MIN_STACK_SIZE
	.align		4
.L_5:
        /*0024*/ 	.byte	0x04, 0x12
        /*0026*/ 	.short	(.L_7 - .L_6)
	.align		4
.L_6:
        /*0028*/ 	.word	index@(triton_poi_fused_div_transpose_1)
        /*002c*/ 	.word	0x00000000
.L_7:


//--------------------- .nv.info.triton_poi_fused_div_transpose_1 --------------------------
	.section	.nv.info.triton_poi_fused_div_transpose_1,"",@"SHT_CUDA_INFO"
	.sectionflags	@""
	.align	4


	//----- nvinfo : EIATTR_CUDA_API_VERSION
	.align		4
        /*0000*/ 	.byte	0x04, 0x37
        /*0002*/ 	.short	(.L_9 - .L_8)
.L_8:
        /*0004*/ 	.word	0x0000007c


	//----- nvinfo : EIATTR_KPARAM_INFO
	.align		4
.L_9:
        /*0008*/ 	.byte	0x04, 0x17
        /*000a*/ 	.short	(.L_11 - .L_10)
.L_10:
        /*000c*/ 	.word	0x00000000
        /*0010*/ 	.short	0x0003
        /*0012*/ 	.short	0x0018
        /*0014*/ 	.byte	0x00, 0xf0, 0x11, 0x00


	//----- nvinfo : EIATTR_KPARAM_INFO
	.align		4
.L_11:
        /*0018*/ 	.byte	0x04, 0x17
        /*001a*/ 	.short	(.L_13 - .L_12)
.L_12:
        /*001c*/ 	.word	0x00000000
        /*0020*/ 	.short	0x0002
        /*0022*/ 	.short	0x0010
        /*0024*/ 	.byte	0x00, 0xf4, 0x21, 0x00


	//----- nvinfo : EIATTR_KPARAM_INFO
	.align		4
.L_13:
        /*0028*/ 	.byte	0x04, 0x17
        /*002a*/ 	.short	(.L_15 - .L_14)
.L_14:
        /*002c*/ 	.word	0x00000000
        /*0030*/ 	.short	0x0001
        /*0032*/ 	.short	0x0008
        /*0034*/ 	.byte	0x00, 0xf4, 0x21, 0x00


	//----- nvinfo : EIATTR_KPARAM_INFO
	.align		4
.L_15:
        /*0038*/ 	.byte	0x04, 0x17
        /*003a*/ 	.short	(.L_17 - .L_16)
.L_16:
        /*003c*/ 	.word	0x00000000
        /*0040*/ 	.short	0x0000
        /*0042*/ 	.short	0x0000
        /*0044*/ 	.byte	0x00, 0xf4, 0x21, 0x00


	//----- nvinfo : EIATTR_SPARSE_MMA_MASK
	.align		4
.L_17:
        /*0048*/ 	.byte	0x03, 0x50
        /*004a*/ 	.short	0x0000


	//----- nvinfo : EIATTR_MAXREG_COUNT
	.align		4
        /*004c*/ 	.byte	0x03, 0x1b
        /*004e*/ 	.short	0x00ff


	//----- nvinfo : EIATTR_EXIT_INSTR_OFFSETS
	.align		4
        /*0050*/ 	.byte	0x04, 0x1c
        /*0052*/ 	.short	(.L_19 - .L_18)


	//   ....[0]....
.L_18:
        /*0054*/ 	.word	0x00000240


	//   ....[1]....
        /*0058*/ 	.word	0x00000260


	//----- nvinfo : EIATTR_REQNTID
	.align		4
.L_19:
        /*005c*/ 	.byte	0x04, 0x10
        /*005e*/ 	.short	(.L_21 - .L_20)
.L_20:
        /*0060*/ 	.word	0x00000020
        /*0064*/ 	.word	0x00000001
        /*0068*/ 	.word	0x00000001


	//----- nvinfo : EIATTR_CRS_STACK_SIZE
	.align		4
.L_21:
        /*006c*/ 	.byte	0x04, 0x1e
        /*006e*/ 	.short	(.L_23 - .L_22)
.L_22:
        /*0070*/ 	.word	0x00000000


	//----- nvinfo : EIATTR_CBANK_PARAM_SIZE
	.align		4
.L_23:
        /*0074*/ 	.byte	0x03, 0x19
        /*0076*/ 	.short	0x001c


	//----- nvinfo : EIATTR_PARAM_CBANK
	.align		4
        /*0078*/ 	.byte	0x04, 0x0a
        /*007a*/ 	.short	(.L_25 - .L_24)
	.align		4
.L_24:
        /*007c*/ 	.word	index@(.nv.constant0.triton_poi_fused_div_transpose_1)
        /*0080*/ 	.short	0x0210
        /*0082*/ 	.short	0x001c


	//----- nvinfo : EIATTR_SW_WAR
	.align		4
.L_25:
        /*0084*/ 	.byte	0x04, 0x36
        /*0086*/ 	.short	(.L_27 - .L_26)
.L_26:
        /*0088*/ 	.word	0x00000008
.L_27:


//--------------------- .nv.callgraph             --------------------------
	.section	.nv.callgraph,"",@"SHT_CUDA_CALLGRAPH"
	.align	4
	.sectionentsize	8
	.align		4
        /*0000*/ 	.word	0x00000000
	.align		4
        /*0004*/ 	.word	0xffffffff
	.align		4
        /*0008*/ 	.word	0x00000000
	.align		4
        /*000c*/ 	.word	0xfffffffe
	.align		4
        /*0010*/ 	.word	0x00000000
	.align		4
        /*0014*/ 	.word	0xfffffffd
	.align		4
        /*0018*/ 	.word	0x00000000
	.align		4
        /*001c*/ 	.word	0xfffffffc


//--------------------- .text.triton_poi_fused_div_transpose_1 --------------------------
	.section	.text.triton_poi_fused_div_transpose_1,"ax",@progbits
	.align	128
        .global         triton_poi_fused_div_transpose_1
        .type           triton_poi_fused_div_transpose_1,@function
        .size           triton_poi_fused_div_transpose_1,(.L_x_3 - triton_poi_fused_div_transpose_1)
        .other          triton_poi_fused_div_transpose_1,@"STO_CUDA_ENTRY STV_DEFAULT"
triton_poi_fused_div_transpose_1:
.text.triton_poi_fused_div_transpose_1:
[----:B------:R-:W0:Y:S02]  /*0000*/  LDC R1, c[0x0][0x28] ;  /* 0x00000a00ff017b82 */ /* 0x000e240000000800 */
[----:B------:R-:W1:Y:S01]  /*0010*/  S2R R0, SR_TID.X ;  /* 0x0000000000007919 */ /* 0x000e620000002100 */
[----:B------:R-:W2:Y:S01]  /*0020*/  LDC.64 R4, c[0x0][0x218] ;  /* 0x00008600ff047b82 */ /* 0x000ea20000000a00 */
[----:B------:R-:W-:Y:S01]  /*0030*/  ULDC.64 UR4, c[0x0][0x208] ;  /* 0x0000820000047ab9 */ /* 0x000fe20000000a00 */
[----:B------:R-:W-:Y:S01]  /*0040*/  BSSY B0, `(.L_x_0) ;  /* 0x000001b000007945 */ /* 0x000fe20003800000 */
[----:B------:R-:W3:Y:S01]  /*0050*/  S2R R7, SR_CTAID.X ;  /* 0x0000000000077919 */ /* 0x000ee20000002500 */
[----:B-1----:R-:W-:Y:S01]  /*0060*/  IMAD.SHL.U32 R0, R0, 0x2, RZ ;  /* 0x0000000200007824 */ /* 0x002fe200078e00ff */
[----:B---3--:R-:W-:-:S04]  /*0070*/  SHF.R.S32.HI R8, RZ, 0x19, R7 ;  /* 0x00000019ff087819 */ /* 0x008fc80000011407 */
[----:B------:R-:W-:Y:S02]  /*0080*/  LOP3.LUT R0, R0, 0x3e, RZ, 0xc0, !PT ;  /* 0x0000003e00007812 */ /* 0x000fe400078ec0ff */
[----:B------:R-:W-:-:S03]  /*0090*/  SGXT R8, R8, 0x1 ;  /* 0x000000010808781a */ /* 0x000fc60000000200 */
[----:B------:R-:W-:Y:S02]  /*00a0*/  IMAD R3, R7, 0x40, R0 ;  /* 0x0000004007037824 */ /* 0x000fe400078e0200 */
[----:B------:R-:W1:Y:S02]  /*00b0*/  LDC.64 R6, c[0x0][0x220] ;  /* 0x00008800ff067b82 */ /* 0x000e640000000a00 */
[C---:B--2---:R-:W-:Y:S01]  /*00c0*/  IMAD.WIDE R4, R3.reuse, 0x4, R4 ;  /* 0x0000000403047825 */ /* 0x044fe200078e0204 */
[----:B------:R-:W-:Y:S02]  /*00d0*/  SHF.R.S32.HI R0, RZ, 0x1f, R3 ;  /* 0x0000001fff007819 */ /* 0x000fe40000011403 */
[----:B------:R-:W-:Y:S02]  /*00e0*/  ISETP.GE.AND P0, PT, R3, 0x40, PT ;  /* 0x000000400300780c */ /* 0x000fe40003f06270 */
[-C--:B------:R-:W-:Y:S02]  /*00f0*/  LEA.HI R0, R0, R3.reuse, RZ, 0x2 ;  /* 0x0000000300007211 */ /* 0x080fe400078f10ff */
[----:B------:R-:W-:-:S02]  /*0100*/  LEA.HI R9, R8, R3, RZ, 0x4 ;  /* 0x0000000308097211 */ /* 0x000fc400078f20ff */
[----:B------:R-:W-:Y:S02]  /*0110*/  SHF.R.S32.HI R2, RZ, 0x2, R0 ;  /* 0x00000002ff027819 */ /* 0x000fe40000011400 */
[----:B------:R-:W-:Y:S02]  /*0120*/  LOP3.LUT R0, R0, 0xfffffffc, RZ, 0xc0, !PT ;  /* 0xfffffffc00007812 */ /* 0x000fe400078ec0ff */
[----:B------:R-:W-:Y:S02]  /*0130*/  LEA.HI R8, R2, R2, RZ, 0x2 ;  /* 0x0000000202087211 */ /* 0x000fe400078f10ff */
[----:B------:R-:W-:Y:S01]  /*0140*/  SHF.R.S32.HI R11, RZ, 0x4, R9 ;  /* 0x00000004ff0b7819 */ /* 0x000fe20000011409 */
[----:B------:R-:W-:Y:S01]  /*0150*/  IMAD.IADD R0, R3, 0x1, -R0 ;  /* 0x0000000103007824 */ /* 0x000fe200078e0a00 */
[----:B------:R-:W-:-:S03]  /*0160*/  LOP3.LUT R9, R8, 0xffffffc, RZ, 0xc0, !PT ;  /* 0x0ffffffc08097812 */ /* 0x000fc600078ec0ff */
[----:B------:R-:W-:Y:S02]  /*0170*/  IMAD R0, R11, 0x4, R0 ;  /* 0x000000040b007824 */ /* 0x000fe400078e0200 */
[----:B------:R-:W-:Y:S01]  /*0180*/  IMAD.IADD R9, R2, 0x1, -R9 ;  /* 0x0000000102097824 */ /* 0x000fe200078e0a09 */
[----:B------:R-:W-:-:S03]  /*0190*/  CS2R R2, SRZ ;  /* 0x0000000000027805 */ /* 0x000fc6000001ff00 */
[----:B------:R-:W-:Y:S01]  /*01a0*/  IMAD R9, R9, 0x10, R0 ;  /* 0x0000001009097824 */ /* 0x000fe200078e0200 */
[----:B-1----:R-:W-:Y:S06]  /*01b0*/  @P0 BRA `(.L_x_1) ;  /* 0x00000000000c0947 */ /* 0x002fec0003800000 */
[----:B------:R-:W1:Y:S02]  /*01c0*/  LDC.64 R2, c[0x0][0x210] ;  /* 0x00008400ff027b82 */ /* 0x000e640000000a00 */
[----:B-1----:R-:W-:-:S06]  /*01d0*/  IMAD.WIDE R2, R9, 0x4, R2 ;  /* 0x0000000409027825 */ /* 0x002fcc00078e0202 */
[----:B------:R-:W5:Y:S02]  /*01e0*/  LDG.E.64 R2, desc[UR4][R2.64] ;  /* 0x0000000402027981 */ /* 0x000f64000c1e1b00 */
.L_x_1:
[----:B------:R-:W-:Y:S05]  /*01f0*/  BSYNC B0 ;  /* 0x0000000000007941 */ /* 0x000fea0003800000 */
.L_x_0:
[----:B-----5:R-:W-:Y:S01]  /*0200*/  FMUL R10, R2, 0.5 ;  /* 0x3f000000020a7820 */ /* 0x020fe20000400000 */
[----:B------:R-:W-:Y:S01]  /*0210*/  FMUL R11, R3, 0.5 ;  /* 0x3f000000030b7820 */ /* 0x000fe20000400000 */
[----:B------:R-:W-:-:S04]  /*0220*/  IMAD.WIDE R2, R9, 0x4, R6 ;  /* 0x0000000409027825 */ /* 0x000fc800078e0206 */
[----:B------:R1:W-:Y:S01]  /*0230*/  @!P0 STG.E.64 desc[UR4][R4.64], R10 ;  /* 0x0000000a04008986 */ /* 0x0003e2000c101b04 */
[----:B------:R-:W-:Y:S05]  /*0240*/  @P0 EXIT ;  /* 0x000000000000094d */ /* 0x000fea0003800000 */
[----:B------:R-:W-:Y:S01]  /*0250*/  STG.E.64 desc[UR4][R2.64], R10 ;  /* 0x0000000a02007986 */ /* 0x000fe2000c101b04 */
[----:B------:R-:W-:Y:S05]  /*0260*/  EXIT ;  /* 0x000000000000794d */ /* 0x000fea0003800000 */
.L_x_2:
[----:B------:R-:W-:-:S00]  /*0270*/  BRA `(.L_x_2) ;  /* 0xfffffffc00fc7947 */ /* 0x000fc0000383ffff */
[----:B------:R-:W-:-:S00]  /*0280*/  NOP ;  /* 0x0000000000007918 */ /* 0x000fc00000000000 */
[----:B------:R-:W-:-:S00]  /*0290*/  NOP ;  /* 0x0000000000007918 */ /* 0x000fc00000000000 */
[----:B------:R-:W-:-:S00]  /*02a0*/  NOP ;  /* 0x0000000000007918 */ /* 0x000fc00000000000 */
[----:B------:R-:W-:-:S00]  /*02b0*/  NOP ;  /* 0x0000000000007918 */ /* 0x000fc00000000000 */
[----:B------:R-:W-:-:S00]  /*02c0*/  NOP ;  /* 0x0000000000007918 */ /* 0x000fc00000000000 */
[----:B------:R-:W-:-:S00]  /*02d0*/  NOP ;  /* 0x0000000000007918 */ /* 0x000fc00000000000 */
[----:B------:R-:W-:-:S00]  /*02e0*/  NOP ;  /* 0x0000000000007918 */ /* 0x000fc00000000000 */
[----:B------:R-:W-:-:S00]  /*02f0*/  NOP ;  /* 0x0000000000007918 */ /* 0x000fc00000000000 */
.L_x_3:


//--------------------- .nv.constant0.triton_poi_fused_div_transpose_1 --------------------------
	.section	.nv.constant0.triton_poi_fused_div_transpose_1,"a",@progbits
	.sectionflags	@""
	.align	4
.nv.constant0.triton_poi_fused_div_transpose_1:
	.zero		556
